//
// Generated by NVIDIA NVVM Compiler
//
// Compiler Build ID: CL-36424714
// Cuda compilation tools, release 13.0, V13.0.88
// Based on NVVM 20.0.0
//

.version 9.0
.target sm_100
.address_size 64

	// .globl	_Z18copy_matrix_kernelPKfPfi

.visible .entry _Z18copy_matrix_kernelPKfPfi(
	.param .u64 .ptr .align 1 _Z18copy_matrix_kernelPKfPfi_param_0,
	.param .u64 .ptr .align 1 _Z18copy_matrix_kernelPKfPfi_param_1,
	.param .u32 _Z18copy_matrix_kernelPKfPfi_param_2
)
{
	.reg .pred 	%p<2>;
	.reg .b32 	%r<12>;
	.reg .b32 	%f<2>;
	.reg .b64 	%rd<8>;

	ld.param.u64 	%rd1, [_Z18copy_matrix_kernelPKfPfi_param_0];
	ld.param.u64 	%rd2, [_Z18copy_matrix_kernelPKfPfi_param_1];
	ld.param.u32 	%r2, [_Z18copy_matrix_kernelPKfPfi_param_2];
	mov.u32 	%r3, %ctaid.x;
	mov.u32 	%r4, %ntid.x;
	mov.u32 	%r5, %tid.x;
	mad.lo.s32 	%r6, %r3, %r4, %r5;
	mov.u32 	%r7, %ctaid.y;
	mov.u32 	%r8, %ntid.y;
	mov.u32 	%r9, %tid.y;
	mad.lo.s32 	%r10, %r7, %r8, %r9;
	mad.lo.s32 	%r1, %r2, %r10, %r6;
	mul.lo.s32 	%r11, %r2, %r2;
	setp.ge.s32 	%p1, %r1, %r11;
	@%p1 bra 	$L__BB0_2;
	cvta.to.global.u64 	%rd3, %rd1;
	cvta.to.global.u64 	%rd4, %rd2;
	mul.wide.s32 	%rd5, %r1, 4;
	add.s64 	%rd6, %rd3, %rd5;
	ld.global.f32 	%f1, [%rd6];
	add.s64 	%rd7, %rd4, %rd5;
	st.global.f32 	[%rd7], %f1;
$L__BB0_2:
	ret;

}


// ===== COMPILED SASS (sm_100) =====

	.target	sm_100

	.elftype	@"ET_EXEC"


//--------------------- .note.nv.tkinfo           --------------------------
	.section	.note.nv.tkinfo,"",@"SHT_NOTE"
	.sectionflags	@"SHF_NOTE_NV_TKINFO"
	.tkinfo
        /*0018*/ 	.word	0x00000002
        /*0030*/ 	.string	""
        /*0030*/ 	.string	"ptxas"
        /*0030*/ 	.string	"Cuda compilation tools, release 13.0, V13.0.88"
        /*0030*/ 	.string	"Build cuda_13.0.r13.0/compiler.36424714_0"
        /*0030*/ 	.string	"-arch sm_100 -m 64 "



//--------------------- .note.nv.cuinfo           --------------------------
	.section	.note.nv.cuinfo,"",@"SHT_NOTE"
	.sectionflags	@"SHF_NOTE_NV_CUINFO"
        /*0018*/ 	.short	0x0002
        /*001a*/ 	.short	0x0064
        /*001c*/ 	.short	0x0082
	.zero		2


//--------------------- .nv.info                  --------------------------
	.section	.nv.info,"",@"SHT_CUDA_INFO"
	.align	4


	//----- nvinfo : EIATTR_REGCOUNT
	.align		4
        /*0000*/ 	.byte	0x04, 0x2f
        /*0002*/ 	.short	(.L_1 - .L_0)
	.align		4
.L_0:
        /*0004*/ 	.word	index@(_Z18copy_matrix_kernelPKfPfi)
        /*0008*/ 	.word	0x0000000a


	//----- nvinfo : EIATTR_FRAME_SIZE
	.align		4
.L_1:
        /*000c*/ 	.byte	0x04, 0x11
        /*000e*/ 	.short	(.L_3 - .L_2)
	.align		4
.L_2:
        /*0010*/ 	.word	index@(_Z18copy_matrix_kernelPKfPfi)
        /*0014*/ 	.word	0x00000000


	//----- nvinfo : EIATTR_MIN_STACK_SIZE
	.align		4
.L_3:
        /*0018*/ 	.byte	0x04, 0x12
        /*001a*/ 	.short	(.L_5 - .L_4)
	.align		4
.L_4:
        /*001c*/ 	.word	index@(_Z18copy_matrix_kernelPKfPfi)
        /*0020*/ 	.word	0x00000000
.L_5:


//--------------------- .nv.compat                --------------------------
	.section	.nv.compat,"",@"SHT_CUDA_COMPAT_INFO"
	.align	4
        /*0000*/ 	.byte	0x02, 0x09, 0x00, 0x00, 0x02, 0x02, 0x01, 0x00, 0x02, 0x05, 0x05, 0x00, 0x03, 0x07, 0x01, 0x01
        /*0010*/ 	.byte	0x02, 0x03, 0x00, 0x00, 0x02, 0x06, 0x01, 0x00, 0x04, 0x0b, 0x08, 0x00, 0x09, 0x00, 0x00, 0x00
        /*0020*/ 	.byte	0x00, 0x00, 0x00, 0x00


//--------------------- .nv.info._Z18copy_matrix_kernelPKfPfi --------------------------
	.section	.nv.info._Z18copy_matrix_kernelPKfPfi,"",@"SHT_CUDA_INFO"
	.sectionflags	@""
	.align	4


	//----- nvinfo : EIATTR_CUDA_API_VERSION
	.align		4
        /*0000*/ 	.byte	0x04, 0x37
        /*0002*/ 	.short	(.L_7 - .L_6)
.L_6:
        /*0004*/ 	.word	0x00000082


	//----- nvinfo : EIATTR_KPARAM_INFO
	.align		4
.L_7:
        /*0008*/ 	.byte	0x04, 0x17
        /*000a*/ 	.short	(.L_9 - .L_8)
.L_8:
        /*000c*/ 	.word	0x00000000
        /*0010*/ 	.short	0x0002
        /*0012*/ 	.short	0x0010
        /*0014*/ 	.byte	0x00, 0xf0, 0x11, 0x00


	//----- nvinfo : EIATTR_KPARAM_INFO
	.align		4
.L_9:
        /*0018*/ 	.byte	0x04, 0x17
        /*001a*/ 	.short	(.L_11 - .L_10)
.L_10:
        /*001c*/ 	.word	0x00000000
        /*0020*/ 	.short	0x0001
        /*0022*/ 	.short	0x0008
        /*0024*/ 	.byte	0x00, 0xf5, 0x21, 0x00


	//----- nvinfo : EIATTR_KPARAM_INFO
	.align		4
.L_11:
        /*0028*/ 	.byte	0x04, 0x17
        /*002a*/ 	.short	(.L_13 - .L_12)
.L_12:
        /*002c*/ 	.word	0x00000000
        /*0030*/ 	.short	0x0000
        /*0032*/ 	.short	0x0000
        /*0034*/ 	.byte	0x00, 0xf5, 0x21, 0x00


	//----- nvinfo : EIATTR_SPARSE_MMA_MASK
	.align		4
.L_13:
        /*0038*/ 	.byte	0x03, 0x50
        /*003a*/ 	.short	0x0000


	//----- nvinfo : EIATTR_MAXREG_COUNT
	.align		4
        /*003c*/ 	.byte	0x03, 0x1b
        /*003e*/ 	.short	0x00ff


	//----- nvinfo : EIATTR_MERCURY_ISA_VERSION
	.align		4
        /*0040*/ 	.byte	0x03, 0x5f
        /*0042*/ 	.short	0x0101


	//----- nvinfo : EIATTR_VRC_CTA_INIT_COUNT
	.align		4
        /*0044*/ 	.byte	0x02, 0x4a
	.zero		1
	.zero		1


	//----- nvinfo : EIATTR_EXIT_INSTR_OFFSETS
	.align		4
        /*0048*/ 	.byte	0x04, 0x1c
        /*004a*/ 	.short	(.L_15 - .L_14)


	//   ....[0]....
.L_14:
        /*004c*/ 	.word	0x000000d0


	//   ....[1]....
        /*0050*/ 	.word	0x00000150


	//----- nvinfo : EIATTR_CBANK_PARAM_SIZE
	.align		4
.L_15:
        /*0054*/ 	.byte	0x03, 0x19
        /*0056*/ 	.short	0x0014


	//----- nvinfo : EIATTR_PARAM_CBANK
	.align		4
        /*0058*/ 	.byte	0x04, 0x0a
        /*005a*/ 	.short	(.L_17 - .L_16)
	.align		4
.L_16:
        /*005c*/ 	.word	index@(.nv.constant0._Z18copy_matrix_kernelPKfPfi)
        /*0060*/ 	.short	0x0380
        /*0062*/ 	.short	0x0014


	//----- nvinfo : EIATTR_SW_WAR
	.align		4
.L_17:
        /*0064*/ 	.byte	0x04, 0x36
        /*0066*/ 	.short	(.L_19 - .L_18)
.L_18:
        /*0068*/ 	.word	0x00000008
.L_19:


//--------------------- .nv.callgraph             --------------------------
	.section	.nv.callgraph,"",@"SHT_CUDA_CALLGRAPH"
	.align	4
	.sectionentsize	8
	.align		4
        /*0000*/ 	.word	0x00000000
	.align		4
        /*0004*/ 	.word	0xffffffff
	.align		4
        /*0008*/ 	.word	0x00000000
	.align		4
        /*000c*/ 	.word	0xfffffffe
	.align		4
        /*0010*/ 	.word	0x00000000
	.align		4
        /*0014*/ 	.word	0xfffffffd
	.align		4
        /*0018*/ 	.word	0x00000000
	.align		4
        /*001c*/ 	.word	0xfffffffc


//--------------------- .text._Z18copy_matrix_kernelPKfPfi --------------------------
	.section	.text._Z18copy_matrix_kernelPKfPfi,"ax",@progbits
	.align	128
        .global         _Z18copy_matrix_kernelPKfPfi
        .type           _Z18copy_matrix_kernelPKfPfi,@function
        .size           _Z18copy_matrix_kernelPKfPfi,(.L_x_1 - _Z18copy_matrix_kernelPKfPfi)
        .other          _Z18copy_matrix_kernelPKfPfi,@"STO_CUDA_ENTRY STV_DEFAULT"
_Z18copy_matrix_kernelPKfPfi:
.text._Z18copy_matrix_kernelPKfPfi:
[----:B------:R-:W-:Y:S01]  /*0000*/  LDC R1, c[0x0][0x37c] ;  /* 0x0000df00ff017b82 */ /* 0x000fe20000000800 */
[----:B------:R-:W0:Y:S07]  /*0010*/  S2R R3, SR_TID.X ;  /* 0x0000000000037919 */ /* 0x000e2e0000002100 */
[----:B------:R-:W0:Y:S01]  /*0020*/  S2UR UR4, SR_CTAID.X ;  /* 0x00000000000479c3 */ /* 0x000e220000002500 */
[----:B------:R-:W1:Y:S01]  /*0030*/  LDCU UR6, c[0x0][0x390] ;  /* 0x00007200ff0677ac */ /* 0x000e620008000800 */
[----:B------:R-:W2:Y:S06]  /*0040*/  S2R R5, SR_TID.Y ;  /* 0x0000000000057919 */ /* 0x000eac0000002200 */
[----:B------:R-:W0:Y:S08]  /*0050*/  LDC R0, c[0x0][0x360] ;  /* 0x0000d800ff007b82 */ /* 0x000e300000000800 */
[----:B------:R-:W2:Y:S08]  /*0060*/  S2UR UR5, SR_CTAID.Y ;  /* 0x00000000000579c3 */ /* 0x000eb00000002600 */
[----:B------:R-:W2:Y:S01]  /*0070*/  LDC R2, c[0x0][0x364] ;  /* 0x0000d900ff027b82 */ /* 0x000ea20000000800 */
[----:B0-----:R-:W-:Y:S01]  /*0080*/  IMAD R0, R0, UR4, R3 ;  /* 0x0000000400007c24 */ /* 0x001fe2000f8e0203 */
[----:B-1----:R-:W-:Y:S01]  /*0090*/  UIMAD UR4, UR6, UR6, URZ ;  /* 0x00000006060472a4 */ /* 0x002fe2000f8e02ff */
[----:B--2---:R-:W-:-:S04]  /*00a0*/  IMAD R3, R2, UR5, R5 ;  /* 0x0000000502037c24 */ /* 0x004fc8000f8e0205 */
[----:B------:R-:W-:-:S05]  /*00b0*/  IMAD R7, R3, UR6, R0 ;  /* 0x0000000603077c24 */ /* 0x000fca000f8e0200 */
[----:B------:R-:W-:-:S13]  /*00c0*/  ISETP.GE.AND P0, PT, R7, UR4, PT ;  /* 0x0000000407007c0c */ /* 0x000fda000bf06270 */
[----:B------:R-:W-:Y:S05]  /*00d0*/  @P0 EXIT ;  /* 0x000000000000094d */ /* 0x000fea0003800000 */
[----:B------:R-:W0:Y:S01]  /*00e0*/  LDC.64 R2, c[0x0][0x380] ;  /* 0x0000e000ff027b82 */ /* 0x000e220000000a00 */
[----:B------:R-:W1:Y:S07]  /*00f0*/  LDCU.64 UR4, c[0x0][0x358] ;  /* 0x00006b00ff0477ac */ /* 0x000e6e0008000a00 */
[----:B------:R-:W2:Y:S01]  /*0100*/  LDC.64 R4, c[0x0][0x388] ;  /* 0x0000e200ff047b82 */ /* 0x000ea20000000a00 */
[----:B0-----:R-:W-:-:S06]  /*0110*/  IMAD.WIDE R2, R7, 0x4, R2 ;  /* 0x0000000407027825 */ /* 0x001fcc00078e0202 */
[----:B-1----:R-:W3:Y:S01]  /*0120*/  LDG.E R3, desc[UR4][R2.64] ;  /* 0x0000000402037981 */ /* 0x002ee2000c1e1900 */
[----:B--2---:R-:W-:-:S05]  /*0130*/  IMAD.WIDE R4, R7, 0x4, R4 ;  /* 0x0000000407047825 */ /* 0x004fca00078e0204 */
[----:B---3--:R-:W-:Y:S01]  /*0140*/  STG.E desc[UR4][R4.64], R3 ;  /* 0x0000000304007986 */ /* 0x008fe2000c101904 */
[----:B------:R-:W-:Y:S05]  /*0150*/  EXIT ;  /* 0x000000000000794d */ /* 0x000fea0003800000 */
.L_x_0:
[----:B------:R-:W-:-:S00]  /*0160*/  BRA `(.L_x_0) ;  /* 0xfffffffc00fc7947 */ /* 0x000fc0000383ffff */
[----:B------:R-:W-:-:S00]  /*0170*/  NOP ;  /* 0x0000000000007918 */ /* 0x000fc00000000000 */
        /* <DEDUP_REMOVED lines=8> */
.L_x_1:


//--------------------- .nv.shared.reserved.0     --------------------------
	.section	.nv.shared.reserved.0,"aw",@nobits
	.weak		__nv_reservedSMEM_offset_0_alias
	.size		__nv_reservedSMEM_offset_0_alias, 0, 64
	.other		__nv_reservedSMEM_offset_0_alias,@"STO_CUDA_RESERVED_SHARED STV_DEFAULT"
__nv_reservedSMEM_offset_0_alias:
	.zero		0
	.zero		64


//--------------------- .nv.constant0._Z18copy_matrix_kernelPKfPfi --------------------------
	.section	.nv.constant0._Z18copy_matrix_kernelPKfPfi,"a",@progbits
	.sectionflags	@""
	.align	4
.nv.constant0._Z18copy_matrix_kernelPKfPfi:
	.zero		916


//--------------------- SYMBOLS --------------------------

	.type		.nv.reservedSmem.offset0,@object
	.size		.nv.reservedSmem.offset0,0x4
